//
// Generated by NVIDIA NVVM Compiler
//
// Compiler Build ID: CL-36424714
// Cuda compilation tools, release 13.0, V13.0.88
// Based on NVVM 20.0.0
//

.version 9.0
.target sm_100
.address_size 64

	// .globl	_Z19evolve_wavefunctionP7double2S0_Pd
// _ZZ19evolve_wavefunctionP7double2S0_PdE10shared_psi has been demoted
// _ZZ22normalize_wavefunctionP7double2PdE11shared_norm has been demoted
// _ZZ10sum_blocksPdiS_E11shared_sums has been demoted

.visible .entry _Z19evolve_wavefunctionP7double2S0_Pd(
	.param .u64 .ptr .align 1 _Z19evolve_wavefunctionP7double2S0_Pd_param_0,
	.param .u64 .ptr .align 1 _Z19evolve_wavefunctionP7double2S0_Pd_param_1,
	.param .u64 .ptr .align 1 _Z19evolve_wavefunctionP7double2S0_Pd_param_2
)
{
	.reg .pred 	%p<7>;
	.reg .b32 	%r<11>;
	.reg .b64 	%rd<17>;
	.reg .b64 	%fd<42>;
	// demoted variable
	.shared .align 16 .b8 _ZZ19evolve_wavefunctionP7double2S0_PdE10shared_psi[4128];
	ld.param.u64 	%rd6, [_Z19evolve_wavefunctionP7double2S0_Pd_param_0];
	ld.param.u64 	%rd4, [_Z19evolve_wavefunctionP7double2S0_Pd_param_1];
	ld.param.u64 	%rd5, [_Z19evolve_wavefunctionP7double2S0_Pd_param_2];
	cvta.to.global.u64 	%rd1, %rd6;
	mov.u32 	%r1, %tid.x;
	mov.u32 	%r5, %ctaid.x;
	mov.u32 	%r2, %ntid.x;
	mad.lo.s32 	%r3, %r5, %r2, %r1;
	setp.gt.s32 	%p1, %r3, 1023;
	shl.b32 	%r6, %r1, 4;
	mov.u32 	%r7, _ZZ19evolve_wavefunctionP7double2S0_PdE10shared_psi;
	add.s32 	%r4, %r7, %r6;
	mul.wide.s32 	%rd7, %r3, 16;
	add.s64 	%rd2, %rd1, %rd7;
	@%p1 bra 	$L__BB0_2;
	ld.global.v2.f64 	{%fd1, %fd2}, [%rd2];
	st.shared.v2.f64 	[%r4+16], {%fd1, %fd2};
$L__BB0_2:
	setp.ne.s32 	%p2, %r1, 0;
	@%p2 bra 	$L__BB0_6;
	setp.lt.s32 	%p3, %r3, 1;
	@%p3 bra 	$L__BB0_5;
	add.s32 	%r8, %r3, -1;
	mul.wide.u32 	%rd8, %r8, 16;
	add.s64 	%rd9, %rd1, %rd8;
	ld.global.v2.f64 	{%fd5, %fd6}, [%rd9];
	st.shared.v2.f64 	[_ZZ19evolve_wavefunctionP7double2S0_PdE10shared_psi], {%fd5, %fd6};
	bra.uni 	$L__BB0_6;
$L__BB0_5:
	ld.global.v2.f64 	{%fd3, %fd4}, [%rd2];
	st.shared.v2.f64 	[_ZZ19evolve_wavefunctionP7double2S0_PdE10shared_psi], {%fd3, %fd4};
$L__BB0_6:
	add.s32 	%r9, %r2, -1;
	setp.ne.s32 	%p4, %r1, %r9;
	mul.wide.u32 	%rd10, %r3, 16;
	add.s64 	%rd3, %rd1, %rd10;
	@%p4 bra 	$L__BB0_10;
	setp.gt.s32 	%p5, %r3, 1022;
	@%p5 bra 	$L__BB0_9;
	ld.global.v2.f64 	{%fd9, %fd10}, [%rd2+16];
	st.shared.v2.f64 	[%r4+32], {%fd9, %fd10};
	bra.uni 	$L__BB0_10;
$L__BB0_9:
	ld.global.v2.f64 	{%fd7, %fd8}, [%rd3];
	st.shared.v2.f64 	[%r4+32], {%fd7, %fd8};
$L__BB0_10:
	bar.sync 	0;
	add.s32 	%r10, %r3, -1;
	setp.gt.u32 	%p6, %r10, 1021;
	@%p6 bra 	$L__BB0_12;
	ld.shared.v2.f64 	{%fd11, %fd12}, [%r4];
	ld.shared.v2.f64 	{%fd13, %fd14}, [%r4+32];
	add.f64 	%fd15, %fd11, %fd13;
	add.f64 	%fd16, %fd12, %fd14;
	ld.shared.v2.f64 	{%fd17, %fd18}, [%r4+16];
	add.f64 	%fd19, %fd17, %fd17;
	add.f64 	%fd20, %fd18, %fd18;
	sub.f64 	%fd21, %fd15, %fd19;
	sub.f64 	%fd22, %fd16, %fd20;
	mul.f64 	%fd23, %fd21, 0d40C3880000000000;
	mul.f64 	%fd24, %fd22, 0d40C3880000000000;
	mul.f64 	%fd25, %fd23, 0d0000000000000000;
	sub.f64 	%fd26, %fd25, %fd24;
	fma.rn.f64 	%fd27, %fd24, 0d0000000000000000, %fd23;
	mul.f64 	%fd28, %fd26, 0d3E90C6F7A0B5ED8D;
	mul.f64 	%fd29, %fd27, 0d3E90C6F7A0B5ED8D;
	cvta.to.global.u64 	%rd11, %rd5;
	mul.wide.u32 	%rd12, %r3, 8;
	add.s64 	%rd13, %rd11, %rd12;
	ld.global.f64 	%fd30, [%rd13];
	ld.global.v2.f64 	{%fd31, %fd32}, [%rd3];
	mul.f64 	%fd33, %fd30, %fd31;
	mul.f64 	%fd34, %fd30, %fd32;
	mul.f64 	%fd35, %fd33, 0d0000000000000000;
	sub.f64 	%fd36, %fd35, %fd34;
	fma.rn.f64 	%fd37, %fd34, 0d0000000000000000, %fd33;
	sub.f64 	%fd38, %fd31, %fd28;
	sub.f64 	%fd39, %fd32, %fd29;
	fma.rn.f64 	%fd40, %fd36, 0d3EA0C6F7A0B5ED8D, %fd38;
	fma.rn.f64 	%fd41, %fd37, 0d3EA0C6F7A0B5ED8D, %fd39;
	cvta.to.global.u64 	%rd14, %rd4;
	add.s64 	%rd16, %rd14, %rd10;
	st.global.v2.f64 	[%rd16], {%fd40, %fd41};
$L__BB0_12:
	ret;

}
	// .globl	_Z22normalize_wavefunctionP7double2Pd
.visible .entry _Z22normalize_wavefunctionP7double2Pd(
	.param .u64 .ptr .align 1 _Z22normalize_wavefunctionP7double2Pd_param_0,
	.param .u64 .ptr .align 1 _Z22normalize_wavefunctionP7double2Pd_param_1
)
{
	.reg .pred 	%p<6>;
	.reg .b32 	%r<13>;
	.reg .b64 	%rd<9>;
	.reg .b64 	%fd<12>;
	// demoted variable
	.shared .align 8 .b8 _ZZ22normalize_wavefunctionP7double2PdE11shared_norm[2048];
	ld.param.u64 	%rd1, [_Z22normalize_wavefunctionP7double2Pd_param_0];
	ld.param.u64 	%rd2, [_Z22normalize_wavefunctionP7double2Pd_param_1];
	mov.u32 	%r1, %tid.x;
	mov.u32 	%r2, %ctaid.x;
	mov.u32 	%r12, %ntid.x;
	mad.lo.s32 	%r4, %r2, %r12, %r1;
	setp.gt.s32 	%p1, %r4, 1023;
	mov.f64 	%fd11, 0d0000000000000000;
	@%p1 bra 	$L__BB1_2;
	cvta.to.global.u64 	%rd3, %rd1;
	mul.wide.s32 	%rd4, %r4, 16;
	add.s64 	%rd5, %rd3, %rd4;
	ld.global.v2.f64 	{%fd4, %fd5}, [%rd5];
	mul.f64 	%fd6, %fd5, %fd5;
	fma.rn.f64 	%fd11, %fd4, %fd4, %fd6;
$L__BB1_2:
	shl.b32 	%r8, %r1, 3;
	mov.u32 	%r9, _ZZ22normalize_wavefunctionP7double2PdE11shared_norm;
	add.s32 	%r5, %r9, %r8;
	st.shared.f64 	[%r5], %fd11;
	bar.sync 	0;
	setp.lt.u32 	%p2, %r12, 2;
	@%p2 bra 	$L__BB1_6;
$L__BB1_3:
	shr.u32 	%r7, %r12, 1;
	setp.ge.u32 	%p3, %r1, %r7;
	@%p3 bra 	$L__BB1_5;
	shl.b32 	%r10, %r7, 3;
	add.s32 	%r11, %r5, %r10;
	ld.shared.f64 	%fd7, [%r11];
	ld.shared.f64 	%fd8, [%r5];
	add.f64 	%fd9, %fd7, %fd8;
	st.shared.f64 	[%r5], %fd9;
$L__BB1_5:
	bar.sync 	0;
	setp.gt.u32 	%p4, %r12, 3;
	mov.u32 	%r12, %r7;
	@%p4 bra 	$L__BB1_3;
$L__BB1_6:
	setp.ne.s32 	%p5, %r1, 0;
	@%p5 bra 	$L__BB1_8;
	ld.shared.f64 	%fd10, [_ZZ22normalize_wavefunctionP7double2PdE11shared_norm];
	cvta.to.global.u64 	%rd6, %rd2;
	mul.wide.u32 	%rd7, %r2, 8;
	add.s64 	%rd8, %rd6, %rd7;
	st.global.f64 	[%rd8], %fd10;
$L__BB1_8:
	ret;

}
	// .globl	_Z10sum_blocksPdiS_
.visible .entry _Z10sum_blocksPdiS_(
	.param .u64 .ptr .align 1 _Z10sum_blocksPdiS__param_0,
	.param .u32 _Z10sum_blocksPdiS__param_1,
	.param .u64 .ptr .align 1 _Z10sum_blocksPdiS__param_2
)
{
	.reg .pred 	%p<6>;
	.reg .b32 	%r<12>;
	.reg .b64 	%rd<7>;
	.reg .b64 	%fd<9>;
	// demoted variable
	.shared .align 8 .b8 _ZZ10sum_blocksPdiS_E11shared_sums[2048];
	ld.param.u64 	%rd1, [_Z10sum_blocksPdiS__param_0];
	ld.param.u32 	%r6, [_Z10sum_blocksPdiS__param_1];
	ld.param.u64 	%rd2, [_Z10sum_blocksPdiS__param_2];
	mov.u32 	%r1, %tid.x;
	setp.ge.s32 	%p1, %r1, %r6;
	mov.f64 	%fd8, 0d0000000000000000;
	@%p1 bra 	$L__BB2_2;
	cvta.to.global.u64 	%rd3, %rd1;
	mul.wide.u32 	%rd4, %r1, 8;
	add.s64 	%rd5, %rd3, %rd4;
	ld.global.f64 	%fd8, [%rd5];
$L__BB2_2:
	shl.b32 	%r7, %r1, 3;
	mov.u32 	%r8, _ZZ10sum_blocksPdiS_E11shared_sums;
	add.s32 	%r2, %r8, %r7;
	st.shared.f64 	[%r2], %fd8;
	bar.sync 	0;
	mov.u32 	%r11, %ntid.x;
	setp.lt.u32 	%p2, %r11, 2;
	@%p2 bra 	$L__BB2_6;
$L__BB2_3:
	shr.u32 	%r5, %r11, 1;
	setp.ge.u32 	%p3, %r1, %r5;
	@%p3 bra 	$L__BB2_5;
	shl.b32 	%r9, %r5, 3;
	add.s32 	%r10, %r2, %r9;
	ld.shared.f64 	%fd4, [%r10];
	ld.shared.f64 	%fd5, [%r2];
	add.f64 	%fd6, %fd4, %fd5;
	st.shared.f64 	[%r2], %fd6;
$L__BB2_5:
	bar.sync 	0;
	setp.gt.u32 	%p4, %r11, 3;
	mov.u32 	%r11, %r5;
	@%p4 bra 	$L__BB2_3;
$L__BB2_6:
	setp.ne.s32 	%p5, %r1, 0;
	@%p5 bra 	$L__BB2_8;
	ld.shared.f64 	%fd7, [_ZZ10sum_blocksPdiS_E11shared_sums];
	cvta.to.global.u64 	%rd6, %rd2;
	st.global.f64 	[%rd6], %fd7;
$L__BB2_8:
	ret;

}
	// .globl	_Z19apply_normalizationP7double2d
.visible .entry _Z19apply_normalizationP7double2d(
	.param .u64 .ptr .align 1 _Z19apply_normalizationP7double2d_param_0,
	.param .f64 _Z19apply_normalizationP7double2d_param_1
)
{
	.reg .pred 	%p<4>;
	.reg .b32 	%r<5>;
	.reg .b64 	%rd<5>;
	.reg .b64 	%fd<7>;

	ld.param.u64 	%rd1, [_Z19apply_normalizationP7double2d_param_0];
	ld.param.f64 	%fd1, [_Z19apply_normalizationP7double2d_param_1];
	mov.u32 	%r2, %tid.x;
	mov.u32 	%r3, %ctaid.x;
	mov.u32 	%r4, %ntid.x;
	mad.lo.s32 	%r1, %r3, %r4, %r2;
	setp.gt.s32 	%p1, %r1, 1023;
	setp.leu.f64 	%p2, %fd1, 0d0000000000000000;
	or.pred  	%p3, %p1, %p2;
	@%p3 bra 	$L__BB3_2;
	cvta.to.global.u64 	%rd2, %rd1;
	rsqrt.approx.f64 	%fd2, %fd1;
	mul.wide.s32 	%rd3, %r1, 16;
	add.s64 	%rd4, %rd2, %rd3;
	ld.global.v2.f64 	{%fd3, %fd4}, [%rd4];
	mul.f64 	%fd5, %fd2, %fd3;
	mul.f64 	%fd6, %fd2, %fd4;
	st.global.v2.f64 	[%rd4], {%fd5, %fd6};
$L__BB3_2:
	ret;

}


// ===== COMPILED SASS (sm_100) =====

	.target	sm_100

	.elftype	@"ET_EXEC"


//--------------------- .note.nv.tkinfo           --------------------------
	.section	.note.nv.tkinfo,"",@"SHT_NOTE"
	.sectionflags	@"SHF_NOTE_NV_TKINFO"
	.tkinfo
        /*0018*/ 	.word	0x00000002
        /*0030*/ 	.string	""
        /*0030*/ 	.string	"ptxas"
        /*0030*/ 	.string	"Cuda compilation tools, release 13.0, V13.0.88"
        /*0030*/ 	.string	"Build cuda_13.0.r13.0/compiler.36424714_0"
        /*0030*/ 	.string	"-arch sm_100 -m 64 "



//--------------------- .note.nv.cuinfo           --------------------------
	.section	.note.nv.cuinfo,"",@"SHT_NOTE"
	.sectionflags	@"SHF_NOTE_NV_CUINFO"
        /*0018*/ 	.short	0x0002
        /*001a*/ 	.short	0x0064
        /*001c*/ 	.short	0x0082
	.zero		2


//--------------------- .nv.info                  --------------------------
	.section	.nv.info,"",@"SHT_CUDA_INFO"
	.align	4


	//----- nvinfo : EIATTR_REGCOUNT
	.align		4
        /*0000*/ 	.byte	0x04, 0x2f
        /*0002*/ 	.short	(.L_1 - .L_0)
	.align		4
.L_0:
        /*0004*/ 	.word	index@(_Z19evolve_wavefunctionP7double2S0_Pd)
        /*0008*/ 	.word	0x00000018


	//----- nvinfo : EIATTR_FRAME_SIZE
	.align		4
.L_1:
        /*000c*/ 	.byte	0x04, 0x11
        /*000e*/ 	.short	(.L_3 - .L_2)
	.align		4
.L_2:
        /*0010*/ 	.word	index@(_Z19evolve_wavefunctionP7double2S0_Pd)
        /*0014*/ 	.word	0x00000000


	//----- nvinfo : EIATTR_REGCOUNT
	.align		4
.L_3:
        /*0018*/ 	.byte	0x04, 0x2f
        /*001a*/ 	.short	(.L_5 - .L_4)
	.align		4
.L_4:
        /*001c*/ 	.word	index@(_Z22normalize_wavefunctionP7double2Pd)
        /*0020*/ 	.word	0x0000000d


	//----- nvinfo : EIATTR_FRAME_SIZE
	.align		4
.L_5:
        /*0024*/ 	.byte	0x04, 0x11
        /*0026*/ 	.short	(.L_7 - .L_6)
	.align		4
.L_6:
        /*0028*/ 	.word	index@(_Z22normalize_wavefunctionP7double2Pd)
        /*002c*/ 	.word	0x00000000


	//----- nvinfo : EIATTR_REGCOUNT
	.align		4
.L_7:
        /*0030*/ 	.byte	0x04, 0x2f
        /*0032*/ 	.short	(.L_9 - .L_8)
	.align		4
.L_8:
        /*0034*/ 	.word	index@(_Z10sum_blocksPdiS_)
        /*0038*/ 	.word	0x0000000c


	//----- nvinfo : EIATTR_FRAME_SIZE
	.align		4
.L_9:
        /*003c*/ 	.byte	0x04, 0x11
        /*003e*/ 	.short	(.L_11 - .L_10)
	.align		4
.L_10:
        /*0040*/ 	.word	index@(_Z10sum_blocksPdiS_)
        /*0044*/ 	.word	0x00000000


	//----- nvinfo : EIATTR_REGCOUNT
	.align		4
.L_11:
        /*0048*/ 	.byte	0x04, 0x2f
        /*004a*/ 	.short	(.L_13 - .L_12)
	.align		4
.L_12:
        /*004c*/ 	.word	index@(_Z19apply_normalizationP7double2d)
        /*0050*/ 	.word	0x0000000e


	//----- nvinfo : EIATTR_FRAME_SIZE
	.align		4
.L_13:
        /*0054*/ 	.byte	0x04, 0x11
        /*0056*/ 	.short	(.L_15 - .L_14)
	.align		4
.L_14:
        /*0058*/ 	.word	index@($__internal_0_$__cuda_sm20_drsqrt_f64_slowpath_v2)
        /*005c*/ 	.word	0x00000000


	//----- nvinfo : EIATTR_FRAME_SIZE
	.align		4
.L_15:
        /*0060*/ 	.byte	0x04, 0x11
        /*0062*/ 	.short	(.L_17 - .L_16)
	.align		4
.L_16:
        /*0064*/ 	.word	index@(_Z19apply_normalizationP7double2d)
        /*0068*/ 	.word	0x00000000


	//----- nvinfo : EIATTR_MIN_STACK_SIZE
	.align		4
.L_17:
        /*006c*/ 	.byte	0x04, 0x12
        /*006e*/ 	.short	(.L_19 - .L_18)
	.align		4
.L_18:
        /*0070*/ 	.word	index@(_Z19apply_normalizationP7double2d)
        /*0074*/ 	.word	0x00000000


	//----- nvinfo : EIATTR_MIN_STACK_SIZE
	.align		4
.L_19:
        /*0078*/ 	.byte	0x04, 0x12
        /*007a*/ 	.short	(.L_21 - .L_20)
	.align		4
.L_20:
        /*007c*/ 	.word	index@(_Z10sum_blocksPdiS_)
        /*0080*/ 	.word	0x00000000


	//----- nvinfo : EIATTR_MIN_STACK_SIZE
	.align		4
.L_21:
        /*0084*/ 	.byte	0x04, 0x12
        /*0086*/ 	.short	(.L_23 - .L_22)
	.align		4
.L_22:
        /*0088*/ 	.word	index@(_Z22normalize_wavefunctionP7double2Pd)
        /*008c*/ 	.word	0x00000000


	//----- nvinfo : EIATTR_MIN_STACK_SIZE
	.align		4
.L_23:
        /*0090*/ 	.byte	0x04, 0x12
        /*0092*/ 	.short	(.L_25 - .L_24)
	.align		4
.L_24:
        /*0094*/ 	.word	index@(_Z19evolve_wavefunctionP7double2S0_Pd)
        /*0098*/ 	.word	0x00000000
.L_25:


//--------------------- .nv.compat                --------------------------
	.section	.nv.compat,"",@"SHT_CUDA_COMPAT_INFO"
	.align	4
        /*0000*/ 	.byte	0x02, 0x09, 0x00, 0x00, 0x02, 0x02, 0x01, 0x00, 0x02, 0x05, 0x05, 0x00, 0x03, 0x07, 0x01, 0x01
        /*0010*/ 	.byte	0x02, 0x03, 0x00, 0x00, 0x02, 0x06, 0x01, 0x00, 0x04, 0x0b, 0x08, 0x00, 0x01, 0x00, 0x00, 0x00
        /*0020*/ 	.byte	0x00, 0x00, 0x00, 0x00


//--------------------- .nv.info._Z19apply_normalizationP7double2d --------------------------
	.section	.nv.info._Z19apply_normalizationP7double2d,"",@"SHT_CUDA_INFO"
	.sectionflags	@""
	.align	4


	//----- nvinfo : EIATTR_CUDA_API_VERSION
	.align		4
        /*0000*/ 	.byte	0x04, 0x37
        /*0002*/ 	.short	(.L_27 - .L_26)
.L_26:
        /*0004*/ 	.word	0x00000082


	//----- nvinfo : EIATTR_KPARAM_INFO
	.align		4
.L_27:
        /*0008*/ 	.byte	0x04, 0x17
        /*000a*/ 	.short	(.L_29 - .L_28)
.L_28:
        /*000c*/ 	.word	0x00000000
        /*0010*/ 	.short	0x0001
        /*0012*/ 	.short	0x0008
        /*0014*/ 	.byte	0x00, 0xf0, 0x21, 0x00


	//----- nvinfo : EIATTR_KPARAM_INFO
	.align		4
.L_29:
        /*0018*/ 	.byte	0x04, 0x17
        /*001a*/ 	.short	(.L_31 - .L_30)
.L_30:
        /*001c*/ 	.word	0x00000000
        /*0020*/ 	.short	0x0000
        /*0022*/ 	.short	0x0000
        /*0024*/ 	.byte	0x00, 0xf5, 0x21, 0x00


	//----- nvinfo : EIATTR_SPARSE_MMA_MASK
	.align		4
.L_31:
        /*0028*/ 	.byte	0x03, 0x50
        /*002a*/ 	.short	0x0000


	//----- nvinfo : EIATTR_MAXREG_COUNT
	.align		4
        /*002c*/ 	.byte	0x03, 0x1b
        /*002e*/ 	.short	0x00ff


	//----- nvinfo : EIATTR_MERCURY_ISA_VERSION
	.align		4
        /*0030*/ 	.byte	0x03, 0x5f
        /*0032*/ 	.short	0x0101


	//----- nvinfo : EIATTR_VRC_CTA_INIT_COUNT
	.align		4
        /*0034*/ 	.byte	0x02, 0x4a
	.zero		1
	.zero		1


	//----- nvinfo : EIATTR_EXIT_INSTR_OFFSETS
	.align		4
        /*0038*/ 	.byte	0x04, 0x1c
        /*003a*/ 	.short	(.L_33 - .L_32)


	//   ....[0]....
.L_32:
        /*003c*/ 	.word	0x00000080


	//   ....[1]....
        /*0040*/ 	.word	0x00000210


	//----- nvinfo : EIATTR_CRS_STACK_SIZE
	.align		4
.L_33:
        /*0044*/ 	.byte	0x04, 0x1e
        /*0046*/ 	.short	(.L_35 - .L_34)
.L_34:
        /*0048*/ 	.word	0x00000000


	//----- nvinfo : EIATTR_CBANK_PARAM_SIZE
	.align		4
.L_35:
        /*004c*/ 	.byte	0x03, 0x19
        /*004e*/ 	.short	0x0010


	//----- nvinfo : EIATTR_PARAM_CBANK
	.align		4
        /*0050*/ 	.byte	0x04, 0x0a
        /*0052*/ 	.short	(.L_37 - .L_36)
	.align		4
.L_36:
        /*0054*/ 	.word	index@(.nv.constant0._Z19apply_normalizationP7double2d)
        /*0058*/ 	.short	0x0380
        /*005a*/ 	.short	0x0010


	//----- nvinfo : EIATTR_SW_WAR
	.align		4
.L_37:
        /*005c*/ 	.byte	0x04, 0x36
        /*005e*/ 	.short	(.L_39 - .L_38)
.L_38:
        /*0060*/ 	.word	0x00000008
.L_39:


//--------------------- .nv.info._Z10sum_blocksPdiS_ --------------------------
	.section	.nv.info._Z10sum_blocksPdiS_,"",@"SHT_CUDA_INFO"
	.sectionflags	@""
	.align	4


	//----- nvinfo : EIATTR_CUDA_API_VERSION
	.align		4
        /*0000*/ 	.byte	0x04, 0x37
        /*0002*/ 	.short	(.L_41 - .L_40)
.L_40:
        /*0004*/ 	.word	0x00000082


	//----- nvinfo : EIATTR_KPARAM_INFO
	.align		4
.L_41:
        /*0008*/ 	.byte	0x04, 0x17
        /*000a*/ 	.short	(.L_43 - .L_42)
.L_42:
        /*000c*/ 	.word	0x00000000
        /*0010*/ 	.short	0x0002
        /*0012*/ 	.short	0x0010
        /*0014*/ 	.byte	0x00, 0xf5, 0x21, 0x00


	//----- nvinfo : EIATTR_KPARAM_INFO
	.align		4
.L_43:
        /*0018*/ 	.byte	0x04, 0x17
        /*001a*/ 	.short	(.L_45 - .L_44)
.L_44:
        /*001c*/ 	.word	0x00000000
        /*0020*/ 	.short	0x0001
        /*0022*/ 	.short	0x0008
        /*0024*/ 	.byte	0x00, 0xf0, 0x11, 0x00


	//----- nvinfo : EIATTR_KPARAM_INFO
	.align		4
.L_45:
        /*0028*/ 	.byte	0x04, 0x17
        /*002a*/ 	.short	(.L_47 - .L_46)
.L_46:
        /*002c*/ 	.word	0x00000000
        /*0030*/ 	.short	0x0000
        /*0032*/ 	.short	0x0000
        /*0034*/ 	.byte	0x00, 0xf5, 0x21, 0x00


	//----- nvinfo : EIATTR_SPARSE_MMA_MASK
	.align		4
.L_47:
        /*0038*/ 	.byte	0x03, 0x50
        /*003a*/ 	.short	0x0000


	//----- nvinfo : EIATTR_MAXREG_COUNT
	.align		4
        /*003c*/ 	.byte	0x03, 0x1b
        /*003e*/ 	.short	0x00ff


	//----- nvinfo : EIATTR_NUM_BARRIERS
	.align		4
        /*0040*/ 	.byte	0x02, 0x4c
        /*0042*/ 	.byte	0x01
	.zero		1


	//----- nvinfo : EIATTR_MERCURY_ISA_VERSION
	.align		4
        /*0044*/ 	.byte	0x03, 0x5f
        /*0046*/ 	.short	0x0101


	//----- nvinfo : EIATTR_VRC_CTA_INIT_COUNT
	.align		4
        /*0048*/ 	.byte	0x02, 0x4a
	.zero		1
	.zero		1


	//----- nvinfo : EIATTR_EXIT_INSTR_OFFSETS
	.align		4
        /*004c*/ 	.byte	0x04, 0x1c
        /*004e*/ 	.short	(.L_49 - .L_48)


	//   ....[0]....
.L_48:
        /*0050*/ 	.word	0x000001f0


	//   ....[1]....
        /*0054*/ 	.word	0x00000260


	//----- nvinfo : EIATTR_CBANK_PARAM_SIZE
	.align		4
.L_49:
        /*0058*/ 	.byte	0x03, 0x19
        /*005a*/ 	.short	0x0018


	//----- nvinfo : EIATTR_PARAM_CBANK
	.align		4
        /*005c*/ 	.byte	0x04, 0x0a
        /*005e*/ 	.short	(.L_51 - .L_50)
	.align		4
.L_50:
        /*0060*/ 	.word	index@(.nv.constant0._Z10sum_blocksPdiS_)
        /*0064*/ 	.short	0x0380
        /*0066*/ 	.short	0x0018


	//----- nvinfo : EIATTR_SW_WAR
	.align		4
.L_51:
        /*0068*/ 	.byte	0x04, 0x36
        /*006a*/ 	.short	(.L_53 - .L_52)
.L_52:
        /*006c*/ 	.word	0x00000008
.L_53:


//--------------------- .nv.info._Z22normalize_wavefunctionP7double2Pd --------------------------
	.section	.nv.info._Z22normalize_wavefunctionP7double2Pd,"",@"SHT_CUDA_INFO"
	.sectionflags	@""
	.align	4


	//----- nvinfo : EIATTR_CUDA_API_VERSION
	.align		4
        /*0000*/ 	.byte	0x04, 0x37
        /*0002*/ 	.short	(.L_55 - .L_54)
.L_54:
        /*0004*/ 	.word	0x00000082


	//----- nvinfo : EIATTR_KPARAM_INFO
	.align		4
.L_55:
        /*0008*/ 	.byte	0x04, 0x17
        /*000a*/ 	.short	(.L_57 - .L_56)
.L_56:
        /*000c*/ 	.word	0x00000000
        /*0010*/ 	.short	0x0001
        /*0012*/ 	.short	0x0008
        /*0014*/ 	.byte	0x00, 0xf5, 0x21, 0x00


	//----- nvinfo : EIATTR_KPARAM_INFO
	.align		4
.L_57:
        /*0018*/ 	.byte	0x04, 0x17
        /*001a*/ 	.short	(.L_59 - .L_58)
.L_58:
        /*001c*/ 	.word	0x00000000
        /*0020*/ 	.short	0x0000
        /*0022*/ 	.short	0x0000
        /*0024*/ 	.byte	0x00, 0xf5, 0x21, 0x00


	//----- nvinfo : EIATTR_SPARSE_MMA_MASK
	.align		4
.L_59:
        /*0028*/ 	.byte	0x03, 0x50
        /*002a*/ 	.short	0x0000


	//----- nvinfo : EIATTR_MAXREG_COUNT
	.align		4
        /*002c*/ 	.byte	0x03, 0x1b
        /*002e*/ 	.short	0x00ff


	//----- nvinfo : EIATTR_NUM_BARRIERS
	.align		4
        /*0030*/ 	.byte	0x02, 0x4c
        /*0032*/ 	.byte	0x01
	.zero		1


	//----- nvinfo : EIATTR_MERCURY_ISA_VERSION
	.align		4
        /*0034*/ 	.byte	0x03, 0x5f
        /*0036*/ 	.short	0x0101


	//----- nvinfo : EIATTR_VRC_CTA_INIT_COUNT
	.align		4
        /*0038*/ 	.byte	0x02, 0x4a
	.zero		1
	.zero		1


	//----- nvinfo : EIATTR_EXIT_INSTR_OFFSETS
	.align		4
        /*003c*/ 	.byte	0x04, 0x1c
        /*003e*/ 	.short	(.L_61 - .L_60)


	//   ....[0]....
.L_60:
        /*0040*/ 	.word	0x00000220


	//   ....[1]....
        /*0044*/ 	.word	0x000002a0


	//----- nvinfo : EIATTR_CBANK_PARAM_SIZE
	.align		4
.L_61:
        /*0048*/ 	.byte	0x03, 0x19
        /*004a*/ 	.short	0x0010


	//----- nvinfo : EIATTR_PARAM_CBANK
	.align		4
        /*004c*/ 	.byte	0x04, 0x0a
        /*004e*/ 	.short	(.L_63 - .L_62)
	.align		4
.L_62:
        /*0050*/ 	.word	index@(.nv.constant0._Z22normalize_wavefunctionP7double2Pd)
        /*0054*/ 	.short	0x0380
        /*0056*/ 	.short	0x0010


	//----- nvinfo : EIATTR_SW_WAR
	.align		4
.L_63:
        /*0058*/ 	.byte	0x04, 0x36
        /*005a*/ 	.short	(.L_65 - .L_64)
.L_64:
        /*005c*/ 	.word	0x00000008
.L_65:


//--------------------- .nv.info._Z19evolve_wavefunctionP7double2S0_Pd --------------------------
	.section	.nv.info._Z19evolve_wavefunctionP7double2S0_Pd,"",@"SHT_CUDA_INFO"
	.sectionflags	@""
	.align	4


	//----- nvinfo : EIATTR_CUDA_API_VERSION
	.align		4
        /*0000*/ 	.byte	0x04, 0x37
        /*0002*/ 	.short	(.L_67 - .L_66)
.L_66:
        /*0004*/ 	.word	0x00000082


	//----- nvinfo : EIATTR_KPARAM_INFO
	.align		4
.L_67:
        /*0008*/ 	.byte	0x04, 0x17
        /*000a*/ 	.short	(.L_69 - .L_68)
.L_68:
        /*000c*/ 	.word	0x00000000
        /*0010*/ 	.short	0x0002
        /*0012*/ 	.short	0x0010
        /*0014*/ 	.byte	0x00, 0xf5, 0x21, 0x00


	//----- nvinfo : EIATTR_KPARAM_INFO
	.align		4
.L_69:
        /*0018*/ 	.byte	0x04, 0x17
        /*001a*/ 	.short	(.L_71 - .L_70)
.L_70:
        /*001c*/ 	.word	0x00000000
        /*0020*/ 	.short	0x0001
        /*0022*/ 	.short	0x0008
        /*0024*/ 	.byte	0x00, 0xf5, 0x21, 0x00


	//----- nvinfo : EIATTR_KPARAM_INFO
	.align		4
.L_71:
        /*0028*/ 	.byte	0x04, 0x17
        /*002a*/ 	.short	(.L_73 - .L_72)
.L_72:
        /*002c*/ 	.word	0x00000000
        /*0030*/ 	.short	0x0000
        /*0032*/ 	.short	0x0000
        /*0034*/ 	.byte	0x00, 0xf5, 0x21, 0x00


	//----- nvinfo : EIATTR_SPARSE_MMA_MASK
	.align		4
.L_73:
        /*0038*/ 	.byte	0x03, 0x50
        /*003a*/ 	.short	0x0000


	//----- nvinfo : EIATTR_MAXREG_COUNT
	.align		4
        /*003c*/ 	.byte	0x03, 0x1b
        /*003e*/ 	.short	0x00ff


	//----- nvinfo : EIATTR_NUM_BARRIERS
	.align		4
        /*0040*/ 	.byte	0x02, 0x4c
        /*0042*/ 	.byte	0x01
	.zero		1


	//----- nvinfo : EIATTR_MERCURY_ISA_VERSION
	.align		4
        /*0044*/ 	.byte	0x03, 0x5f
        /*0046*/ 	.short	0x0101


	//----- nvinfo : EIATTR_VRC_CTA_INIT_COUNT
	.align		4
        /*0048*/ 	.byte	0x02, 0x4a
	.zero		1
	.zero		1


	//----- nvinfo : EIATTR_EXIT_INSTR_OFFSETS
	.align		4
        /*004c*/ 	.byte	0x04, 0x1c
        /*004e*/ 	.short	(.L_75 - .L_74)


	//   ....[0]....
.L_74:
        /*0050*/ 	.word	0x00000280


	//   ....[1]....
        /*0054*/ 	.word	0x00000480


	//----- nvinfo : EIATTR_CRS_STACK_SIZE
	.align		4
.L_75:
        /*0058*/ 	.byte	0x04, 0x1e
        /*005a*/ 	.short	(.L_77 - .L_76)
.L_76:
        /*005c*/ 	.word	0x00000000


	//----- nvinfo : EIATTR_CBANK_PARAM_SIZE
	.align		4
.L_77:
        /*0060*/ 	.byte	0x03, 0x19
        /*0062*/ 	.short	0x0018


	//----- nvinfo : EIATTR_PARAM_CBANK
	.align		4
        /*0064*/ 	.byte	0x04, 0x0a
        /*0066*/ 	.short	(.L_79 - .L_78)
	.align		4
.L_78:
        /*0068*/ 	.word	index@(.nv.constant0._Z19evolve_wavefunctionP7double2S0_Pd)
        /*006c*/ 	.short	0x0380
        /*006e*/ 	.short	0x0018


	//----- nvinfo : EIATTR_SW_WAR
	.align		4
.L_79:
        /*0070*/ 	.byte	0x04, 0x36
        /*0072*/ 	.short	(.L_81 - .L_80)
.L_80:
        /*0074*/ 	.word	0x00000008
.L_81:


//--------------------- .nv.callgraph             --------------------------
	.section	.nv.callgraph,"",@"SHT_CUDA_CALLGRAPH"
	.align	4
	.sectionentsize	8
	.align		4
        /*0000*/ 	.word	0x00000000
	.align		4
        /*0004*/ 	.word	0xffffffff
	.align		4
        /*0008*/ 	.word	0x00000000
	.align		4
        /*000c*/ 	.word	0xfffffffe
	.align		4
        /*0010*/ 	.word	0x00000000
	.align		4
        /*0014*/ 	.word	0xfffffffd
	.align		4
        /*0018*/ 	.word	0x00000000
	.align		4
        /*001c*/ 	.word	0xfffffffc


//--------------------- .text._Z19apply_normalizationP7double2d --------------------------
	.section	.text._Z19apply_normalizationP7double2d,"ax",@progbits
	.align	128
        .global         _Z19apply_normalizationP7double2d
        .type           _Z19apply_normalizationP7double2d,@function
        .size           _Z19apply_normalizationP7double2d,(.L_x_16 - _Z19apply_normalizationP7double2d)
        .other          _Z19apply_normalizationP7double2d,@"STO_CUDA_ENTRY STV_DEFAULT"
_Z19apply_normalizationP7double2d:
.text._Z19apply_normalizationP7double2d:
[----:B------:R-:W-:Y:S01]  /*0000*/  LDC R1, c[0x0][0x37c] ;  /* 0x0000df00ff017b82 */ /* 0x000fe20000000800 */
[----:B------:R-:W0:Y:S07]  /*0010*/  S2R R0, SR_TID.X ;  /* 0x0000000000007919 */ /* 0x000e2e0000002100 */
[----:B------:R-:W1:Y:S08]  /*0020*/  LDC.64 R6, c[0x0][0x388] ;  /* 0x0000e200ff067b82 */ /* 0x000e700000000a00 */
[----:B------:R-:W0:Y:S08]  /*0030*/  S2UR UR4, SR_CTAID.X ;  /* 0x00000000000479c3 */ /* 0x000e300000002500 */
[----:B------:R-:W0:Y:S01]  /*0040*/  LDC R3, c[0x0][0x360] ;  /* 0x0000d800ff037b82 */ /* 0x000e220000000800 */
[----:B-1----:R-:W-:Y:S01]  /*0050*/  DSETP.GT.AND P0, PT, R6, RZ, PT ;  /* 0x000000ff0600722a */ /* 0x002fe20003f04000 */
[----:B0-----:R-:W-:-:S05]  /*0060*/  IMAD R0, R3, UR4, R0 ;  /* 0x0000000403007c24 */ /* 0x001fca000f8e0200 */
[----:B------:R-:W-:-:S13]  /*0070*/  ISETP.GT.OR P0, PT, R0, 0x3ff, !P0 ;  /* 0x000003ff0000780c */ /* 0x000fda0004704670 */
[----:B------:R-:W-:Y:S05]  /*0080*/  @P0 EXIT ;  /* 0x000000000000094d */ /* 0x000fea0003800000 */
[----:B------:R-:W0:Y:S01]  /*0090*/  LDCU UR4, c[0x0][0x38c] ;  /* 0x00007180ff0477ac */ /* 0x000e220008000800 */
[----:B------:R-:W-:Y:S01]  /*00a0*/  IMAD.MOV.U32 R2, RZ, RZ, RZ ;  /* 0x000000ffff027224 */ /* 0x000fe200078e00ff */
[----:B------:R-:W1:Y:S01]  /*00b0*/  LDCU.64 UR6, c[0x0][0x358] ;  /* 0x00006b00ff0677ac */ /* 0x000e620008000a00 */
[----:B0-----:R-:W0:Y:S01]  /*00c0*/  MUFU.RSQ64H R3, UR4 ;  /* 0x0000000400037d08 */ /* 0x001e220008001c00 */
[----:B------:R-:W-:-:S04]  /*00d0*/  UIADD3 UR4, UPT, UPT, UR4, -0x100000, URZ ;  /* 0xfff0000004047890 */ /* 0x000fc8000fffe0ff */
[----:B------:R-:W-:Y:S01]  /*00e0*/  UISETP.GE.U32.AND UP0, UPT, UR4, 0x7fe00000, UPT ;  /* 0x7fe000000400788c */ /* 0x000fe2000bf06070 */
[----:B0-----:R-:W-:-:S08]  /*00f0*/  DMUL R4, R2, R2 ;  /* 0x0000000202047228 */ /* 0x001fd00000000000 */
[----:B------:R-:W-:Y:S01]  /*0100*/  DFMA R4, -R4, R6, 1 ;  /* 0x3ff000000404742b */ /* 0x000fe20000000106 */
[----:B------:R-:W-:Y:S01]  /*0110*/  IMAD.MOV.U32 R6, RZ, RZ, 0x0 ;  /* 0x00000000ff067424 */ /* 0x000fe200078e00ff */
[----:B------:R-:W-:-:S06]  /*0120*/  MOV R7, 0x3fd80000 ;  /* 0x3fd8000000077802 */ /* 0x000fcc0000000f00 */
[----:B------:R-:W-:Y:S02]  /*0130*/  DFMA R6, R4, R6, 0.5 ;  /* 0x3fe000000406742b */ /* 0x000fe40000000006 */
[----:B------:R-:W-:-:S08]  /*0140*/  DMUL R4, R2, R4 ;  /* 0x0000000402047228 */ /* 0x000fd00000000000 */
[----:B------:R-:W-:Y:S01]  /*0150*/  DFMA R2, R6, R4, R2 ;  /* 0x000000040602722b */ /* 0x000fe20000000002 */
[----:B-1----:R-:W-:Y:S10]  /*0160*/  BRA.U !UP0, `(.L_x_0) ;  /* 0x0000000108107547 */ /* 0x002ff4000b800000 */
[----:B------:R-:W-:-:S07]  /*0170*/  MOV R10, 0x190 ;  /* 0x00000190000a7802 */ /* 0x000fce0000000f00 */
[----:B------:R-:W-:Y:S05]  /*0180*/  CALL.REL.NOINC `($__internal_0_$__cuda_sm20_drsqrt_f64_slowpath_v2) ;  /* 0x0000000000247944 */ /* 0x000fea0003c00000 */
[----:B------:R-:W-:Y:S01]  /*0190*/  IMAD.MOV.U32 R2, RZ, RZ, R4 ;  /* 0x000000ffff027224 */ /* 0x000fe200078e0004 */
[----:B------:R-:W-:-:S07]  /*01a0*/  MOV R3, R5 ;  /* 0x0000000500037202 */ /* 0x000fce0000000f00 */
.L_x_0:
[----:B------:R-:W0:Y:S02]  /*01b0*/  LDC.64 R4, c[0x0][0x380] ;  /* 0x0000e000ff047b82 */ /* 0x000e240000000a00 */
[----:B0-----:R-:W-:-:S05]  /*01c0*/  IMAD.WIDE R4, R0, 0x10, R4 ;  /* 0x0000001000047825 */ /* 0x001fca00078e0204 */
[----:B------:R-:W2:Y:S02]  /*01d0*/  LDG.E.128 R8, desc[UR6][R4.64] ;  /* 0x0000000604087981 */ /* 0x000ea4000c1e1d00 */
[-C--:B--2---:R-:W-:Y:S02]  /*01e0*/  DMUL R8, R8, R2.reuse ;  /* 0x0000000208087228 */ /* 0x084fe40000000000 */
[----:B------:R-:W-:-:S07]  /*01f0*/  DMUL R10, R10, R2 ;  /* 0x000000020a0a7228 */ /* 0x000fce0000000000 */
[----:B------:R-:W-:Y:S01]  /*0200*/  STG.E.128 desc[UR6][R4.64], R8 ;  /* 0x0000000804007986 */ /* 0x000fe2000c101d06 */
[----:B------:R-:W-:Y:S05]  /*0210*/  EXIT ;  /* 0x000000000000794d */ /* 0x000fea0003800000 */
        .weak           $__internal_0_$__cuda_sm20_drsqrt_f64_slowpath_v2
        .type           $__internal_0_$__cuda_sm20_drsqrt_f64_slowpath_v2,@function
        .size           $__internal_0_$__cuda_sm20_drsqrt_f64_slowpath_v2,(.L_x_16 - $__internal_0_$__cuda_sm20_drsqrt_f64_slowpath_v2)
$__internal_0_$__cuda_sm20_drsqrt_f64_slowpath_v2:
[----:B------:R-:W0:Y:S08]  /*0220*/  LDC.64 R4, c[0x0][0x388] ;  /* 0x0000e200ff047b82 */ /* 0x000e300000000a00 */
[----:B------:R-:W1:Y:S01]  /*0230*/  LDC R2, c[0x0][0x38c] ;  /* 0x0000e300ff027b82 */ /* 0x000e620000000800 */
[----:B0-----:R-:W-:Y:S01]  /*0240*/  DSETP.NEU.AND P0, PT, R4, RZ, PT ;  /* 0x000000ff0400722a */ /* 0x001fe20003f0d000 */
[----:B-1----:R-:W-:-:S13]  /*0250*/  LOP3.LUT R2, R2, 0x80000000, RZ, 0xc0, !PT ;  /* 0x8000000002027812 */ /* 0x002fda00078ec0ff */
[----:B------:R-:W-:Y:S05]  /*0260*/  @!P0 BRA `(.L_x_1) ;  /* 0x00000000005c8947 */ /* 0x000fea0003800000 */
[----:B------:R-:W-:-:S14]  /*0270*/  DSETP.GTU.AND P0, PT, |R4|, +INF , PT ;  /* 0x7ff000000400742a */ /* 0x000fdc0003f0c200 */
[----:B------:R-:W-:Y:S05]  /*0280*/  @P0 BRA `(.L_x_2) ;  /* 0x00000000004c0947 */ /* 0x000fea0003800000 */
[----:B------:R-:W-:-:S13]  /*0290*/  ISETP.NE.AND P0, PT, R2, RZ, PT ;  /* 0x000000ff0200720c */ /* 0x000fda0003f05270 */
[----:B------:R-:W-:Y:S01]  /*02a0*/  @P0 IMAD.MOV.U32 R2, RZ, RZ, 0x0 ;  /* 0x00000000ff020424 */ /* 0x000fe200078e00ff */
[----:B------:R-:W-:Y:S01]  /*02b0*/  @P0 MOV R3, 0xfff80000 ;  /* 0xfff8000000030802 */ /* 0x000fe20000000f00 */
[----:B------:R-:W-:Y:S06]  /*02c0*/  @P0 BRA `(.L_x_3) ;  /* 0x00000000004c0947 */ /* 0x000fec0003800000 */
[----:B------:R-:W-:-:S14]  /*02d0*/  DSETP.NEU.AND P0, PT, |R4|, +INF , PT ;  /* 0x7ff000000400742a */ /* 0x000fdc0003f0d200 */
[----:B------:R-:W-:Y:S01]  /*02e0*/  @!P0 CS2R R2, SRZ ;  /* 0x0000000000028805 */ /* 0x000fe2000001ff00 */
[----:B------:R-:W-:Y:S06]  /*02f0*/  @!P0 BRA `(.L_x_3) ;  /* 0x0000000000408947 */ /* 0x000fec0003800000 */
[----:B------:R-:W-:Y:S01]  /*0300*/  DMUL R4, R4, 1.80143985094819840000e+16 ;  /* 0x4350000004047828 */ /* 0x000fe20000000000 */
[----:B------:R-:W-:Y:S01]  /*0310*/  IMAD.MOV.U32 R2, RZ, RZ, RZ ;  /* 0x000000ffff027224 */ /* 0x000fe200078e00ff */
[----:B------:R-:W-:Y:S01]  /*0320*/  MOV R8, 0x0 ;  /* 0x0000000000087802 */ /* 0x000fe20000000f00 */
[----:B------:R-:W-:-:S03]  /*0330*/  IMAD.MOV.U32 R9, RZ, RZ, 0x3fd80000 ;  /* 0x3fd80000ff097424 */ /* 0x000fc600078e00ff */
[----:B------:R-:W0:Y:S02]  /*0340*/  MUFU.RSQ64H R3, R5 ;  /* 0x0000000500037308 */ /* 0x000e240000001c00 */
[----:B0-----:R-:W-:-:S08]  /*0350*/  DMUL R6, R2, R2 ;  /* 0x0000000202067228 */ /* 0x001fd00000000000 */
[----:B------:R-:W-:-:S08]  /*0360*/  DFMA R6, R4, -R6, 1 ;  /* 0x3ff000000406742b */ /* 0x000fd00000000806 */
[----:B------:R-:W-:Y:S02]  /*0370*/  DFMA R8, R6, R8, 0.5 ;  /* 0x3fe000000608742b */ /* 0x000fe40000000008 */
[----:B------:R-:W-:-:S08]  /*0380*/  DMUL R6, R2, R6 ;  /* 0x0000000602067228 */ /* 0x000fd00000000000 */
[----:B------:R-:W-:-:S08]  /*0390*/  DFMA R2, R8, R6, R2 ;  /* 0x000000060802722b */ /* 0x000fd00000000002 */
[----:B------:R-:W-:Y:S01]  /*03a0*/  DMUL R2, R2, 134217728 ;  /* 0x41a0000002027828 */ /* 0x000fe20000000000 */
[----:B------:R-:W-:Y:S10]  /*03b0*/  BRA `(.L_x_3) ;  /* 0x0000000000107947 */ /* 0x000ff40003800000 */
.L_x_2:
[----:B------:R-:W-:Y:S01]  /*03c0*/  DADD R2, R4, R4 ;  /* 0x0000000004027229 */ /* 0x000fe20000000004 */
[----:B------:R-:W-:Y:S10]  /*03d0*/  BRA `(.L_x_3) ;  /* 0x0000000000087947 */ /* 0x000ff40003800000 */
.L_x_1:
[----:B------:R-:W-:Y:S02]  /*03e0*/  LOP3.LUT R3, R2, 0x7ff00000, RZ, 0xfc, !PT ;  /* 0x7ff0000002037812 */ /* 0x000fe400078efcff */
[----:B------:R-:W-:-:S07]  /*03f0*/  MOV R2, RZ ;  /* 0x000000ff00027202 */ /* 0x000fce0000000f00 */
.L_x_3:
[----:B------:R-:W-:Y:S01]  /*0400*/  IMAD.MOV.U32 R4, RZ, RZ, R2 ;  /* 0x000000ffff047224 */ /* 0x000fe200078e0002 */
[----:B------:R-:W-:Y:S01]  /*0410*/  MOV R5, R3 ;  /* 0x0000000300057202 */ /* 0x000fe20000000f00 */
[----:B------:R-:W-:Y:S01]  /*0420*/  IMAD.MOV.U32 R2, RZ, RZ, R10 ;  /* 0x000000ffff027224 */ /* 0x000fe200078e000a */
[----:B------:R-:W-:-:S04]  /*0430*/  MOV R3, 0x0 ;  /* 0x0000000000037802 */ /* 0x000fc80000000f00 */
[----:B------:R-:W-:Y:S05]  /*0440*/  RET.REL.NODEC R2 `(_Z19apply_normalizationP7double2d) ;  /* 0xfffffff802ec7950 */ /* 0x000fea0003c3ffff */
.L_x_4:
[----:B------:R-:W-:-:S00]  /*0450*/  BRA `(.L_x_4) ;  /* 0xfffffffc00fc7947 */ /* 0x000fc0000383ffff */
[----:B------:R-:W-:-:S00]  /*0460*/  NOP ;  /* 0x0000000000007918 */ /* 0x000fc00000000000 */
        /* <DEDUP_REMOVED lines=9> */
.L_x_16:


//--------------------- .text._Z10sum_blocksPdiS_ --------------------------
	.section	.text._Z10sum_blocksPdiS_,"ax",@progbits
	.align	128
        .global         _Z10sum_blocksPdiS_
        .type           _Z10sum_blocksPdiS_,@function
        .size           _Z10sum_blocksPdiS_,(.L_x_18 - _Z10sum_blocksPdiS_)
        .other          _Z10sum_blocksPdiS_,@"STO_CUDA_ENTRY STV_DEFAULT"
_Z10sum_blocksPdiS_:
.text._Z10sum_blocksPdiS_:
[----:B------:R-:W-:Y:S01]  /*0000*/  LDC R1, c[0x0][0x37c] ;  /* 0x0000df00ff017b82 */ /* 0x000fe20000000800 */
[----:B------:R-:W0:Y:S01]  /*0010*/  S2R R9, SR_TID.X ;  /* 0x0000000000097919 */ /* 0x000e220000002100 */
[----:B------:R-:W0:Y:S01]  /*0020*/  LDCU UR4, c[0x0][0x388] ;  /* 0x00007100ff0477ac */ /* 0x000e220008000800 */
[----:B------:R-:W-:Y:S01]  /*0030*/  CS2R R2, SRZ ;  /* 0x0000000000027805 */ /* 0x000fe2000001ff00 */
[----:B------:R-:W1:Y:S01]  /*0040*/  LDCU.64 UR6, c[0x0][0x358] ;  /* 0x00006b00ff0677ac */ /* 0x000e620008000a00 */
[----:B0-----:R-:W-:-:S13]  /*0050*/  ISETP.GE.AND P0, PT, R9, UR4, PT ;  /* 0x0000000409007c0c */ /* 0x001fda000bf06270 */
[----:B------:R-:W0:Y:S02]  /*0060*/  @!P0 LDC.64 R4, c[0x0][0x380] ;  /* 0x0000e000ff048b82 */ /* 0x000e240000000a00 */
[----:B0-----:R-:W-:-:S05]  /*0070*/  @!P0 IMAD.WIDE.U32 R4, R9, 0x8, R4 ;  /* 0x0000000809048825 */ /* 0x001fca00078e0004 */
[----:B-1----:R-:W2:Y:S01]  /*0080*/  @!P0 LDG.E.64 R2, desc[UR6][R4.64] ;  /* 0x0000000604028981 */ /* 0x002ea2000c1e1b00 */
[----:B------:R-:W0:Y:S01]  /*0090*/  S2UR UR5, SR_CgaCtaId ;  /* 0x00000000000579c3 */ /* 0x000e220000008800 */
[----:B------:R-:W-:Y:S01]  /*00a0*/  UMOV UR4, 0x400 ;  /* 0x0000040000047882 */ /* 0x000fe20000000000 */
[----:B------:R-:W1:Y:S01]  /*00b0*/  LDCU UR8, c[0x0][0x360] ;  /* 0x00006c00ff0877ac */ /* 0x000e620008000800 */
[----:B------:R-:W-:Y:S01]  /*00c0*/  ISETP.NE.AND P0, PT, R9, RZ, PT ;  /* 0x000000ff0900720c */ /* 0x000fe20003f05270 */
[----:B-1----:R-:W-:Y:S02]  /*00d0*/  UISETP.GE.U32.AND UP0, UPT, UR8, 0x2, UPT ;  /* 0x000000020800788c */ /* 0x002fe4000bf06070 */
[----:B0-----:R-:W-:-:S06]  /*00e0*/  ULEA UR4, UR5, UR4, 0x18 ;  /* 0x0000000405047291 */ /* 0x001fcc000f8ec0ff */
[----:B------:R-:W-:-:S05]  /*00f0*/  LEA R7, R9, UR4, 0x3 ;  /* 0x0000000409077c11 */ /* 0x000fca000f8e18ff */
[----:B--2---:R0:W-:Y:S01]  /*0100*/  STS.64 [R7], R2 ;  /* 0x0000000207007388 */ /* 0x0041e20000000a00 */
[----:B------:R-:W-:Y:S06]  /*0110*/  BAR.SYNC.DEFER_BLOCKING 0x0 ;  /* 0x0000000000007b1d */ /* 0x000fec0000010000 */
[----:B------:R-:W-:Y:S05]  /*0120*/  BRA.U !UP0, `(.L_x_5) ;  /* 0x0000000108307547 */ /* 0x000fea000b800000 */
[----:B------:R-:W-:-:S07]  /*0130*/  IMAD.U32 R0, RZ, RZ, UR8 ;  /* 0x00000008ff007e24 */ /* 0x000fce000f8e00ff */
.L_x_6:
[----:B------:R-:W-:-:S04]  /*0140*/  SHF.R.U32.HI R8, RZ, 0x1, R0 ;  /* 0x00000001ff087819 */ /* 0x000fc80000011600 */
[----:B------:R-:W-:-:S13]  /*0150*/  ISETP.GE.U32.AND P1, PT, R9, R8, PT ;  /* 0x000000080900720c */ /* 0x000fda0003f26070 */
[----:B------:R-:W-:Y:S01]  /*0160*/  @!P1 IMAD R6, R8, 0x8, R7 ;  /* 0x0000000808069824 */ /* 0x000fe200078e0207 */
[----:B------:R-:W-:Y:S04]  /*0170*/  @!P1 LDS.64 R4, [R7] ;  /* 0x0000000007049984 */ /* 0x000fe80000000a00 */
[----:B0-----:R-:W0:Y:S02]  /*0180*/  @!P1 LDS.64 R2, [R6] ;  /* 0x0000000006029984 */ /* 0x001e240000000a00 */
[----:B0-----:R-:W-:-:S07]  /*0190*/  @!P1 DADD R2, R2, R4 ;  /* 0x0000000002029229 */ /* 0x001fce0000000004 */
[----:B------:R1:W-:Y:S01]  /*01a0*/  @!P1 STS.64 [R7], R2 ;  /* 0x0000000207009388 */ /* 0x0003e20000000a00 */
[----:B------:R-:W-:Y:S01]  /*01b0*/  BAR.SYNC.DEFER_BLOCKING 0x0 ;  /* 0x0000000000007b1d */ /* 0x000fe20000010000 */
[----:B------:R-:W-:Y:S01]  /*01c0*/  ISETP.GT.U32.AND P1, PT, R0, 0x3, PT ;  /* 0x000000030000780c */ /* 0x000fe20003f24070 */
[----:B------:R-:W-:-:S12]  /*01d0*/  IMAD.MOV.U32 R0, RZ, RZ, R8 ;  /* 0x000000ffff007224 */ /* 0x000fd800078e0008 */
[----:B-1----:R-:W-:Y:S05]  /*01e0*/  @P1 BRA `(.L_x_6) ;  /* 0xfffffffc00d41947 */ /* 0x002fea000383ffff */
.L_x_5:
[----:B------:R-:W-:Y:S05]  /*01f0*/  @P0 EXIT ;  /* 0x000000000000094d */ /* 0x000fea0003800000 */
[----:B------:R-:W1:Y:S01]  /*0200*/  S2UR UR5, SR_CgaCtaId ;  /* 0x00000000000579c3 */ /* 0x000e620000008800 */
[----:B------:R-:W-:-:S07]  /*0210*/  UMOV UR4, 0x400 ;  /* 0x0000040000047882 */ /* 0x000fce0000000000 */
[----:B------:R-:W2:Y:S01]  /*0220*/  LDC.64 R4, c[0x0][0x390] ;  /* 0x0000e400ff047b82 */ /* 0x000ea20000000a00 */
[----:B-1----:R-:W-:-:S09]  /*0230*/  ULEA UR4, UR5, UR4, 0x18 ;  /* 0x0000000405047291 */ /* 0x002fd2000f8ec0ff */
[----:B0-----:R-:W2:Y:S04]  /*0240*/  LDS.64 R2, [UR4] ;  /* 0x00000004ff027984 */ /* 0x001ea80008000a00 */
[----:B--2---:R-:W-:Y:S01]  /*0250*/  STG.E.64 desc[UR6][R4.64], R2 ;  /* 0x0000000204007986 */ /* 0x004fe2000c101b06 */
[----:B------:R-:W-:Y:S05]  /*0260*/  EXIT ;  /* 0x000000000000794d */ /* 0x000fea0003800000 */
.L_x_7:
        /* <DEDUP_REMOVED lines=9> */
.L_x_18:


//--------------------- .text._Z22normalize_wavefunctionP7double2Pd --------------------------
	.section	.text._Z22normalize_wavefunctionP7double2Pd,"ax",@progbits
	.align	128
        .global         _Z22normalize_wavefunctionP7double2Pd
        .type           _Z22normalize_wavefunctionP7double2Pd,@function
        .size           _Z22normalize_wavefunctionP7double2Pd,(.L_x_19 - _Z22normalize_wavefunctionP7double2Pd)
        .other          _Z22normalize_wavefunctionP7double2Pd,@"STO_CUDA_ENTRY STV_DEFAULT"
_Z22normalize_wavefunctionP7double2Pd:
.text._Z22normalize_wavefunctionP7double2Pd:
[----:B------:R-:W-:Y:S01]  /*0000*/  LDC R1, c[0x0][0x37c] ;  /* 0x0000df00ff017b82 */ /* 0x000fe20000000800 */
[----:B------:R-:W0:Y:S01]  /*0010*/  S2R R8, SR_TID.X ;  /* 0x0000000000087919 */ /* 0x000e220000002100 */
[----:B------:R-:W0:Y:S01]  /*0020*/  LDCU UR8, c[0x0][0x360] ;  /* 0x00006c00ff0877ac */ /* 0x000e220008000800 */
[----:B------:R-:W0:Y:S01]  /*0030*/  S2R R9, SR_CTAID.X ;  /* 0x0000000000097919 */ /* 0x000e220000002500 */
[----:B------:R-:W1:Y:S01]  /*0040*/  LDCU.64 UR6, c[0x0][0x358] ;  /* 0x00006b00ff0677ac */ /* 0x000e620008000a00 */
[----:B0-----:R-:W-:-:S05]  /*0050*/  IMAD R3, R9, UR8, R8 ;  /* 0x0000000809037c24 */ /* 0x001fca000f8e0208 */
[----:B------:R-:W-:-:S13]  /*0060*/  ISETP.GT.AND P1, PT, R3, 0x3ff, PT ;  /* 0x000003ff0300780c */ /* 0x000fda0003f24270 */
[----:B------:R-:W0:Y:S02]  /*0070*/  @!P1 LDC.64 R4, c[0x0][0x380] ;  /* 0x0000e000ff049b82 */ /* 0x000e240000000a00 */
[----:B0-----:R-:W-:-:S06]  /*0080*/  @!P1 IMAD.WIDE R4, R3, 0x10, R4 ;  /* 0x0000001003049825 */ /* 0x001fcc00078e0204 */
[----:B-1----:R-:W2:Y:S01]  /*0090*/  @!P1 LDG.E.128 R4, desc[UR6][R4.64] ;  /* 0x0000000604049981 */ /* 0x002ea2000c1e1d00 */
[----:B------:R-:W0:Y:S01]  /*00a0*/  S2UR UR5, SR_CgaCtaId ;  /* 0x00000000000579c3 */ /* 0x000e220000008800 */
[----:B------:R-:W-:Y:S01]  /*00b0*/  IMAD.U32 R0, RZ, RZ, UR8 ;  /* 0x00000008ff007e24 */ /* 0x000fe2000f8e00ff */
[----:B------:R-:W-:Y:S01]  /*00c0*/  UMOV UR4, 0x400 ;  /* 0x0000040000047882 */ /* 0x000fe20000000000 */
[----:B------:R-:W-:-:S03]  /*00d0*/  CS2R R2, SRZ ;  /* 0x0000000000027805 */ /* 0x000fc6000001ff00 */
[----:B------:R-:W-:Y:S01]  /*00e0*/  ISETP.GE.U32.AND P0, PT, R0, 0x2, PT ;  /* 0x000000020000780c */ /* 0x000fe20003f06070 */
[----:B0-----:R-:W-:Y:S01]  /*00f0*/  ULEA UR4, UR5, UR4, 0x18 ;  /* 0x0000000405047291 */ /* 0x001fe2000f8ec0ff */
[----:B--2---:R-:W-:-:S08]  /*0100*/  @!P1 DMUL R6, R6, R6 ;  /* 0x0000000606069228 */ /* 0x004fd00000000000 */
[----:B------:R-:W-:Y:S01]  /*0110*/  @!P1 DFMA R2, R4, R4, R6 ;  /* 0x000000040402922b */ /* 0x000fe20000000006 */
[C---:B------:R-:W-:Y:S02]  /*0120*/  ISETP.NE.AND P1, PT, R8.reuse, RZ, PT ;  /* 0x000000ff0800720c */ /* 0x040fe40003f25270 */
[----:B------:R-:W-:-:S05]  /*0130*/  LEA R7, R8, UR4, 0x3 ;  /* 0x0000000408077c11 */ /* 0x000fca000f8e18ff */
[----:B------:R0:W-:Y:S01]  /*0140*/  STS.64 [R7], R2 ;  /* 0x0000000207007388 */ /* 0x0001e20000000a00 */
[----:B------:R-:W-:Y:S06]  /*0150*/  BAR.SYNC.DEFER_BLOCKING 0x0 ;  /* 0x0000000000007b1d */ /* 0x000fec0000010000 */
[----:B------:R-:W-:Y:S05]  /*0160*/  @!P0 BRA `(.L_x_8) ;  /* 0x00000000002c8947 */ /* 0x000fea0003800000 */
.L_x_9:
        /* <DEDUP_REMOVED lines=11> */
.L_x_8:
[----:B------:R-:W-:Y:S05]  /*0220*/  @P1 EXIT ;  /* 0x000000000000194d */ /* 0x000fea0003800000 */
[----:B------:R-:W1:Y:S01]  /*0230*/  S2UR UR5, SR_CgaCtaId ;  /* 0x00000000000579c3 */ /* 0x000e620000008800 */
[----:B------:R-:W-:-:S07]  /*0240*/  UMOV UR4, 0x400 ;  /* 0x0000040000047882 */ /* 0x000fce0000000000 */
[----:B------:R-:W2:Y:S01]  /*0250*/  LDC.64 R4, c[0x0][0x388] ;  /* 0x0000e200ff047b82 */ /* 0x000ea20000000a00 */
[----:B-1----:R-:W-:Y:S01]  /*0260*/  ULEA UR4, UR5, UR4, 0x18 ;  /* 0x0000000405047291 */ /* 0x002fe2000f8ec0ff */
[----:B--2---:R-:W-:-:S08]  /*0270*/  IMAD.WIDE.U32 R4, R9, 0x8, R4 ;  /* 0x0000000809047825 */ /* 0x004fd000078e0004 */
[----:B0-----:R-:W0:Y:S04]  /*0280*/  LDS.64 R2, [UR4] ;  /* 0x00000004ff027984 */ /* 0x001e280008000a00 */
[----:B0-----:R-:W-:Y:S01]  /*0290*/  STG.E.64 desc[UR6][R4.64], R2 ;  /* 0x0000000204007986 */ /* 0x001fe2000c101b06 */
[----:B------:R-:W-:Y:S05]  /*02a0*/  EXIT ;  /* 0x000000000000794d */ /* 0x000fea0003800000 */
.L_x_10:
        /* <DEDUP_REMOVED lines=13> */
.L_x_19:


//--------------------- .text._Z19evolve_wavefunctionP7double2S0_Pd --------------------------
	.section	.text._Z19evolve_wavefunctionP7double2S0_Pd,"ax",@progbits
	.align	128
        .global         _Z19evolve_wavefunctionP7double2S0_Pd
        .type           _Z19evolve_wavefunctionP7double2S0_Pd,@function
        .size           _Z19evolve_wavefunctionP7double2S0_Pd,(.L_x_20 - _Z19evolve_wavefunctionP7double2S0_Pd)
        .other          _Z19evolve_wavefunctionP7double2S0_Pd,@"STO_CUDA_ENTRY STV_DEFAULT"
_Z19evolve_wavefunctionP7double2S0_Pd:
.text._Z19evolve_wavefunctionP7double2S0_Pd:
[----:B------:R-:W-:Y:S01]  /*0000*/  LDC R1, c[0x0][0x37c] ;  /* 0x0000df00ff017b82 */ /* 0x000fe20000000800 */
[----:B------:R-:W0:Y:S07]  /*0010*/  S2R R3, SR_TID.X ;  /* 0x0000000000037919 */ /* 0x000e2e0000002100 */
[----:B------:R-:W0:Y:S01]  /*0020*/  S2UR UR4, SR_CTAID.X ;  /* 0x00000000000479c3 */ /* 0x000e220000002500 */
[----:B------:R-:W1:Y:S07]  /*0030*/  LDCU.64 UR6, c[0x0][0x358] ;  /* 0x00006b00ff0677ac */ /* 0x000e6e0008000a00 */
[----:B------:R-:W0:Y:S08]  /*0040*/  LDC R2, c[0x0][0x360] ;  /* 0x0000d800ff027b82 */ /* 0x000e300000000800 */
[----:B------:R-:W2:Y:S01]  /*0050*/  LDC.64 R6, c[0x0][0x380] ;  /* 0x0000e000ff067b82 */ /* 0x000ea20000000a00 */
[----:B0-----:R-:W-:-:S05]  /*0060*/  IMAD R0, R2, UR4, R3 ;  /* 0x0000000402007c24 */ /* 0x001fca000f8e0203 */
[C---:B------:R-:W-:Y:S01]  /*0070*/  ISETP.GT.AND P2, PT, R0.reuse, 0x3ff, PT ;  /* 0x000003ff0000780c */ /* 0x040fe20003f44270 */
[----:B--2---:R-:W-:-:S12]  /*0080*/  IMAD.WIDE R4, R0, 0x10, R6 ;  /* 0x0000001000047825 */ /* 0x004fd800078e0206 */
[----:B-1----:R-:W2:Y:S01]  /*0090*/  @!P2 LDG.E.128 R8, desc[UR6][R4.64] ;  /* 0x000000060408a981 */ /* 0x002ea2000c1e1d00 */
[----:B------:R-:W0:Y:S01]  /*00a0*/  S2UR UR5, SR_CgaCtaId ;  /* 0x00000000000579c3 */ /* 0x000e220000008800 */
[----:B------:R-:W-:Y:S01]  /*00b0*/  UMOV UR4, 0x400 ;  /* 0x0000040000047882 */ /* 0x000fe20000000000 */
[----:B------:R-:W-:Y:S01]  /*00c0*/  VIADD R2, R2, 0xffffffff ;  /* 0xffffffff02027836 */ /* 0x000fe20000000000 */
[C---:B------:R-:W-:Y:S01]  /*00d0*/  ISETP.NE.AND P3, PT, R3.reuse, RZ, PT ;  /* 0x000000ff0300720c */ /* 0x040fe20003f65270 */
[----:B------:R-:W-:Y:S01]  /*00e0*/  BSSY.RECONVERGENT B0, `(.L_x_11) ;  /* 0x000000f000007945 */ /* 0x000fe20003800200 */
[----:B------:R-:W-:Y:S02]  /*00f0*/  IADD3 R12, PT, PT, R0, -0x1, RZ ;  /* 0xffffffff000c7810 */ /* 0x000fe40007ffe0ff */
[----:B------:R-:W-:Y:S02]  /*0100*/  ISETP.NE.AND P0, PT, R3, R2, PT ;  /* 0x000000020300720c */ /* 0x000fe40003f05270 */
[----:B------:R-:W-:Y:S01]  /*0110*/  ISETP.GT.U32.AND P1, PT, R12, 0x3fd, PT ;  /* 0x000003fd0c00780c */ /* 0x000fe20003f24070 */
[----:B0-----:R-:W-:-:S06]  /*0120*/  ULEA UR4, UR5, UR4, 0x18 ;  /* 0x0000000405047291 */ /* 0x001fcc000f8ec0ff */
[----:B------:R-:W-:-:S05]  /*0130*/  LEA R2, R3, UR4, 0x4 ;  /* 0x0000000403027c11 */ /* 0x000fca000f8e20ff */
[----:B--2---:R0:W-:Y:S01]  /*0140*/  @!P2 STS.128 [R2+0x10], R8 ;  /* 0x000010080200a388 */ /* 0x0041e20000000c00 */
[----:B------:R-:W-:Y:S05]  /*0150*/  @P3 BRA `(.L_x_12) ;  /* 0x00000000001c3947 */ /* 0x000fea0003800000 */
[----:B------:R-:W-:-:S13]  /*0160*/  ISETP.GE.AND P2, PT, R0, 0x1, PT ;  /* 0x000000010000780c */ /* 0x000fda0003f46270 */
[----:B0-----:R-:W-:Y:S01]  /*0170*/  @P2 VIADD R9, R0, 0xffffffff ;  /* 0xffffffff00092836 */ /* 0x001fe20000000000 */
[----:B------:R-:W2:Y:S03]  /*0180*/  @!P2 LDG.E.128 R12, desc[UR6][R4.64] ;  /* 0x00000006040ca981 */ /* 0x000ea6000c1e1d00 */
[----:B------:R-:W-:-:S06]  /*0190*/  @P2 IMAD.WIDE.U32 R8, R9, 0x10, R6 ;  /* 0x0000001009082825 */ /* 0x000fcc00078e0006 */
[----:B------:R-:W3:Y:S04]  /*01a0*/  @P2 LDG.E.128 R8, desc[UR6][R8.64] ;  /* 0x0000000608082981 */ /* 0x000ee8000c1e1d00 */
[----:B---3--:R1:W-:Y:S04]  /*01b0*/  @P2 STS.128 [UR4], R8 ;  /* 0x00000008ff002988 */ /* 0x0083e80008000c04 */
[----:B--2---:R1:W-:Y:S02]  /*01c0*/  @!P2 STS.128 [UR4], R12 ;  /* 0x0000000cff00a988 */ /* 0x0043e40008000c04 */
.L_x_12:
[----:B------:R-:W-:Y:S05]  /*01d0*/  BSYNC.RECONVERGENT B0 ;  /* 0x0000000000007941 */ /* 0x000fea0003800200 */
.L_x_11:
[----:B------:R-:W-:Y:S01]  /*01e0*/  BSSY.RECONVERGENT B0, `(.L_x_13) ;  /* 0x0000008000007945 */ /* 0x000fe20003800200 */
[----:B------:R-:W-:-:S03]  /*01f0*/  IMAD.WIDE.U32 R6, R0, 0x10, R6 ;  /* 0x0000001000067825 */ /* 0x000fc600078e0006 */
[----:B------:R-:W-:Y:S05]  /*0200*/  @P0 BRA `(.L_x_14) ;  /* 0x0000000000140947 */ /* 0x000fea0003800000 */
[----:B------:R-:W-:-:S13]  /*0210*/  ISETP.GT.AND P0, PT, R0, 0x3fe, PT ;  /* 0x000003fe0000780c */ /* 0x000fda0003f04270 */
[----:B01----:R-:W2:Y:S04]  /*0220*/  @!P0 LDG.E.128 R8, desc[UR6][R4.64+0x10] ;  /* 0x0000100604088981 */ /* 0x003ea8000c1e1d00 */
[----:B------:R-:W3:Y:S04]  /*0230*/  @P0 LDG.E.128 R12, desc[UR6][R6.64] ;  /* 0x00000006060c0981 */ /* 0x000ee8000c1e1d00 */
[----:B--2---:R2:W-:Y:S04]  /*0240*/  @!P0 STS.128 [R2+0x20], R8 ;  /* 0x0000200802008388 */ /* 0x0045e80000000c00 */
[----:B---3--:R2:W-:Y:S02]  /*0250*/  @P0 STS.128 [R2+0x20], R12 ;  /* 0x0000200c02000388 */ /* 0x0085e40000000c00 */
.L_x_14:
[----:B------:R-:W-:Y:S05]  /*0260*/  BSYNC.RECONVERGENT B0 ;  /* 0x0000000000007941 */ /* 0x000fea0003800200 */
.L_x_13:
[----:B------:R-:W-:Y:S06]  /*0270*/  BAR.SYNC.DEFER_BLOCKING 0x0 ;  /* 0x0000000000007b1d */ /* 0x000fec0000010000 */
[----:B------:R-:W-:Y:S05]  /*0280*/  @P1 EXIT ;  /* 0x000000000000194d */ /* 0x000fea0003800000 */
[----:B------:R-:W3:Y:S01]  /*0290*/  LDC.64 R20, c[0x0][0x390] ;  /* 0x0000e400ff147b82 */ /* 0x000ee20000000a00 */
[----:B------:R-:W4:Y:S04]  /*02a0*/  LDG.E.128 R4, desc[UR6][R6.64] ;  /* 0x0000000606047981 */ /* 0x000f28000c1e1d00 */
[----:B012---:R-:W-:Y:S04]  /*02b0*/  LDS.128 R8, [R2] ;  /* 0x0000000002087984 */ /* 0x007fe80000000c00 */
[----:B------:R-:W0:Y:S04]  /*02c0*/  LDS.128 R12, [R2+0x20] ;  /* 0x00002000020c7984 */ /* 0x000e280000000c00 */
[----:B------:R-:W1:Y:S01]  /*02d0*/  LDS.128 R16, [R2+0x10] ;  /* 0x0000100002107984 */ /* 0x000e620000000c00 */
[----:B---3--:R-:W-:-:S06]  /*02e0*/  IMAD.WIDE.U32 R20, R0, 0x8, R20 ;  /* 0x0000000800147825 */ /* 0x008fcc00078e0014 */
[----:B------:R-:W2:Y:S01]  /*02f0*/  LDG.E.64 R20, desc[UR6][R20.64] ;  /* 0x0000000614147981 */ /* 0x000ea2000c1e1b00 */
[----:B0-----:R-:W-:Y:S02]  /*0300*/  DADD R8, R8, R12 ;  /* 0x0000000008087229 */ /* 0x001fe4000000000c */
[----:B------:R-:W-:Y:S02]  /*0310*/  DADD R10, R10, R14 ;  /* 0x000000000a0a7229 */ /* 0x000fe4000000000e */
[----:B-1----:R-:W-:Y:S02]  /*0320*/  DADD R16, R16, R16 ;  /* 0x0000000010107229 */ /* 0x002fe40000000010 */
[----:B------:R-:W-:-:S06]  /*0330*/  DADD R18, R18, R18 ;  /* 0x0000000012127229 */ /* 0x000fcc0000000012 */
[----:B------:R-:W-:Y:S02]  /*0340*/  DADD R8, R8, -R16 ;  /* 0x0000000008087229 */ /* 0x000fe40000000810 */
[----:B------:R-:W-:-:S06]  /*0350*/  DADD R10, R10, -R18 ;  /* 0x000000000a0a7229 */ /* 0x000fcc0000000812 */
[----:B------:R-:W-:Y:S02]  /*0360*/  DMUL R12, R8, 10000 ;  /* 0x40c38800080c7828 */ /* 0x000fe40000000000 */
[----:B------:R-:W-:Y:S01]  /*0370*/  DMUL R10, R10, 10000 ;  /* 0x40c388000a0a7828 */ /* 0x000fe20000000000 */
[----:B------:R-:W0:Y:S07]  /*0380*/  LDC.64 R8, c[0x0][0x388] ;  /* 0x0000e200ff087b82 */ /* 0x000e2e0000000a00 */
[----:B------:R-:W-:-:S02]  /*0390*/  DFMA R2, RZ, R12, -R10 ;  /* 0x0000000cff02722b */ /* 0x000fc4000000080a */
[----:B------:R-:W-:Y:S01]  /*03a0*/  DFMA R10, RZ, R10, R12 ;  /* 0x0000000aff0a722b */ /* 0x000fe2000000000c */
[----:B------:R-:W-:Y:S01]  /*03b0*/  UMOV UR4, 0xa0b5ed8d ;  /* 0xa0b5ed8d00047882 */ /* 0x000fe20000000000 */
[----:B------:R-:W-:Y:S01]  /*03c0*/  UMOV UR5, 0x3e90c6f7 ;  /* 0x3e90c6f700057882 */ /* 0x000fe20000000000 */
[----:B0-----:R-:W-:-:S03]  /*03d0*/  IMAD.WIDE.U32 R8, R0, 0x10, R8 ;  /* 0x0000001000087825 */ /* 0x001fc600078e0008 */
[----:B----4-:R-:W-:Y:S02]  /*03e0*/  DFMA R2, R2, -UR4, R4 ;  /* 0x8000000402027c2b */ /* 0x010fe40008000004 */
[----:B------:R-:W-:Y:S01]  /*03f0*/  DFMA R10, R10, -UR4, R6 ;  /* 0x800000040a0a7c2b */ /* 0x000fe20008000006 */
[----:B------:R-:W-:Y:S01]  /*0400*/  UMOV UR5, 0x3ea0c6f7 ;  /* 0x3ea0c6f700057882 */ /* 0x000fe20000000000 */
[C---:B--2---:R-:W-:Y:S02]  /*0410*/  DMUL R14, R20.reuse, R4 ;  /* 0x00000004140e7228 */ /* 0x044fe40000000000 */
[----:B------:R-:W-:-:S08]  /*0420*/  DMUL R20, R20, R6 ;  /* 0x0000000614147228 */ /* 0x000fd00000000000 */
[----:B------:R-:W-:Y:S02]  /*0430*/  DFMA R12, RZ, R14, -R20 ;  /* 0x0000000eff0c722b */ /* 0x000fe40000000814 */
[----:B------:R-:W-:-:S06]  /*0440*/  DFMA R14, RZ, R20, R14 ;  /* 0x00000014ff0e722b */ /* 0x000fcc000000000e */
[----:B------:R-:W-:Y:S02]  /*0450*/  DFMA R12, R12, UR4, R2 ;  /* 0x000000040c0c7c2b */ /* 0x000fe40008000002 */
[----:B------:R-:W-:-:S07]  /*0460*/  DFMA R14, R14, UR4, R10 ;  /* 0x000000040e0e7c2b */ /* 0x000fce000800000a */
[----:B------:R-:W-:Y:S01]  /*0470*/  STG.E.128 desc[UR6][R8.64], R12 ;  /* 0x0000000c08007986 */ /* 0x000fe2000c101d06 */
[----:B------:R-:W-:Y:S05]  /*0480*/  EXIT ;  /* 0x000000000000794d */ /* 0x000fea0003800000 */
.L_x_15:
        /* <DEDUP_REMOVED lines=15> */
.L_x_20:


//--------------------- .nv.shared.reserved.0     --------------------------
	.section	.nv.shared.reserved.0,"aw",@nobits
	.weak		__nv_reservedSMEM_offset_0_alias
	.size		__nv_reservedSMEM_offset_0_alias, 0, 64
	.other		__nv_reservedSMEM_offset_0_alias,@"STO_CUDA_RESERVED_SHARED STV_DEFAULT"
__nv_reservedSMEM_offset_0_alias:
	.zero		0
	.zero		64


//--------------------- .nv.shared._Z10sum_blocksPdiS_ --------------------------
	.section	.nv.shared._Z10sum_blocksPdiS_,"aw",@nobits
	.sectionflags	@""
	.align	8
.nv.shared._Z10sum_blocksPdiS_:
	.zero		3072


//--------------------- .nv.shared._Z22normalize_wavefunctionP7double2Pd --------------------------
	.section	.nv.shared._Z22normalize_wavefunctionP7double2Pd,"aw",@nobits
	.sectionflags	@""
	.align	8
.nv.shared._Z22normalize_wavefunctionP7double2Pd:
	.zero		3072


//--------------------- .nv.shared._Z19evolve_wavefunctionP7double2S0_Pd --------------------------
	.section	.nv.shared._Z19evolve_wavefunctionP7double2S0_Pd,"aw",@nobits
	.sectionflags	@""
	.align	16
.nv.shared._Z19evolve_wavefunctionP7double2S0_Pd:
	.zero		5152


//--------------------- .nv.constant0._Z19apply_normalizationP7double2d --------------------------
	.section	.nv.constant0._Z19apply_normalizationP7double2d,"a",@progbits
	.sectionflags	@""
	.align	4
.nv.constant0._Z19apply_normalizationP7double2d:
	.zero		912


//--------------------- .nv.constant0._Z10sum_blocksPdiS_ --------------------------
	.section	.nv.constant0._Z10sum_blocksPdiS_,"a",@progbits
	.sectionflags	@""
	.align	4
.nv.constant0._Z10sum_blocksPdiS_:
	.zero		920


//--------------------- .nv.constant0._Z22normalize_wavefunctionP7double2Pd --------------------------
	.section	.nv.constant0._Z22normalize_wavefunctionP7double2Pd,"a",@progbits
	.sectionflags	@""
	.align	4
.nv.constant0._Z22normalize_wavefunctionP7double2Pd:
	.zero		912


//--------------------- .nv.constant0._Z19evolve_wavefunctionP7double2S0_Pd --------------------------
	.section	.nv.constant0._Z19evolve_wavefunctionP7double2S0_Pd,"a",@progbits
	.sectionflags	@""
	.align	4
.nv.constant0._Z19evolve_wavefunctionP7double2S0_Pd:
	.zero		920


//--------------------- SYMBOLS --------------------------

	.type		.nv.reservedSmem.offset0,@object
	.size		.nv.reservedSmem.offset0,0x4
	.type		.nv.reservedSmem.cap,@object
	.size		.nv.reservedSmem.cap,0x4
